//
// Generated by NVIDIA NVVM Compiler
//
// Compiler Build ID: CL-36424714
// Cuda compilation tools, release 13.0, V13.0.88
// Based on NVVM 20.0.0
//

.version 9.0
.target sm_100
.address_size 64

	// .globl	_Z15MatrixMulKernelPfS_S_i

.visible .entry _Z15MatrixMulKernelPfS_S_i(
	.param .u64 .ptr .align 1 _Z15MatrixMulKernelPfS_S_i_param_0,
	.param .u64 .ptr .align 1 _Z15MatrixMulKernelPfS_S_i_param_1,
	.param .u64 .ptr .align 1 _Z15MatrixMulKernelPfS_S_i_param_2,
	.param .u32 _Z15MatrixMulKernelPfS_S_i_param_3
)
{
	.reg .pred 	%p<10>;
	.reg .b32 	%r<64>;
	.reg .b32 	%f<68>;
	.reg .b64 	%rd<65>;

	ld.param.u64 	%rd10, [_Z15MatrixMulKernelPfS_S_i_param_0];
	ld.param.u64 	%rd11, [_Z15MatrixMulKernelPfS_S_i_param_1];
	ld.param.u64 	%rd9, [_Z15MatrixMulKernelPfS_S_i_param_2];
	ld.param.u32 	%r37, [_Z15MatrixMulKernelPfS_S_i_param_3];
	cvta.to.global.u64 	%rd1, %rd11;
	cvta.to.global.u64 	%rd2, %rd10;
	mov.u32 	%r1, %tid.x;
	mov.u32 	%r2, %tid.y;
	setp.lt.s32 	%p1, %r37, 1;
	mov.f32 	%f67, 0f00000000;
	@%p1 bra 	$L__BB0_12;
	mul.lo.s32 	%r3, %r37, %r2;
	and.b32  	%r4, %r37, 7;
	setp.lt.u32 	%p2, %r37, 8;
	mov.f32 	%f67, 0f00000000;
	mov.b32 	%r62, 0;
	@%p2 bra 	$L__BB0_4;
	and.b32  	%r62, %r37, 2147483640;
	neg.s32 	%r60, %r62;
	add.s32 	%r59, %r1, %r37;
	shl.b32 	%r8, %r37, 3;
	shl.b32 	%r39, %r37, 1;
	add.s32 	%r58, %r1, %r39;
	mad.lo.s32 	%r57, %r37, 3, %r1;
	shl.b32 	%r40, %r37, 2;
	add.s32 	%r56, %r1, %r40;
	mad.lo.s32 	%r55, %r37, 5, %r1;
	mad.lo.s32 	%r54, %r37, 6, %r1;
	mad.lo.s32 	%r53, %r37, 7, %r1;
	mul.wide.u32 	%rd12, %r1, 4;
	add.s64 	%rd64, %rd1, %rd12;
	mul.wide.u32 	%rd13, %r3, 4;
	add.s64 	%rd14, %rd13, %rd2;
	add.s64 	%rd63, %rd14, 16;
	mov.f32 	%f67, 0f00000000;
	mul.wide.u32 	%rd29, %r8, 4;
$L__BB0_3:
	.pragma "nounroll";
	ld.global.f32 	%f17, [%rd63+-16];
	ld.global.f32 	%f18, [%rd64];
	fma.rn.f32 	%f19, %f17, %f18, %f67;
	ld.global.f32 	%f20, [%rd63+-12];
	mul.wide.u32 	%rd15, %r59, 4;
	add.s64 	%rd16, %rd1, %rd15;
	ld.global.f32 	%f21, [%rd16];
	fma.rn.f32 	%f22, %f20, %f21, %f19;
	ld.global.f32 	%f23, [%rd63+-8];
	mul.wide.u32 	%rd17, %r58, 4;
	add.s64 	%rd18, %rd1, %rd17;
	ld.global.f32 	%f24, [%rd18];
	fma.rn.f32 	%f25, %f23, %f24, %f22;
	ld.global.f32 	%f26, [%rd63+-4];
	mul.wide.u32 	%rd19, %r57, 4;
	add.s64 	%rd20, %rd1, %rd19;
	ld.global.f32 	%f27, [%rd20];
	fma.rn.f32 	%f28, %f26, %f27, %f25;
	ld.global.f32 	%f29, [%rd63];
	mul.wide.u32 	%rd21, %r56, 4;
	add.s64 	%rd22, %rd1, %rd21;
	ld.global.f32 	%f30, [%rd22];
	fma.rn.f32 	%f31, %f29, %f30, %f28;
	ld.global.f32 	%f32, [%rd63+4];
	mul.wide.u32 	%rd23, %r55, 4;
	add.s64 	%rd24, %rd1, %rd23;
	ld.global.f32 	%f33, [%rd24];
	fma.rn.f32 	%f34, %f32, %f33, %f31;
	ld.global.f32 	%f35, [%rd63+8];
	mul.wide.u32 	%rd25, %r54, 4;
	add.s64 	%rd26, %rd1, %rd25;
	ld.global.f32 	%f36, [%rd26];
	fma.rn.f32 	%f37, %f35, %f36, %f34;
	ld.global.f32 	%f38, [%rd63+12];
	mul.wide.u32 	%rd27, %r53, 4;
	add.s64 	%rd28, %rd1, %rd27;
	ld.global.f32 	%f39, [%rd28];
	fma.rn.f32 	%f67, %f38, %f39, %f37;
	add.s32 	%r60, %r60, 8;
	add.s32 	%r59, %r59, %r8;
	add.s32 	%r58, %r58, %r8;
	add.s32 	%r57, %r57, %r8;
	add.s32 	%r56, %r56, %r8;
	add.s32 	%r55, %r55, %r8;
	add.s32 	%r54, %r54, %r8;
	add.s32 	%r53, %r53, %r8;
	add.s64 	%rd64, %rd64, %rd29;
	add.s64 	%rd63, %rd63, 32;
	setp.ne.s32 	%p3, %r60, 0;
	@%p3 bra 	$L__BB0_3;
$L__BB0_4:
	setp.eq.s32 	%p4, %r4, 0;
	@%p4 bra 	$L__BB0_12;
	and.b32  	%r32, %r37, 3;
	setp.lt.u32 	%p5, %r4, 4;
	@%p5 bra 	$L__BB0_7;
	add.s32 	%r41, %r62, %r3;
	mul.wide.u32 	%rd30, %r41, 4;
	add.s64 	%rd31, %rd2, %rd30;
	ld.global.f32 	%f41, [%rd31];
	mad.lo.s32 	%r42, %r62, %r37, %r1;
	mul.wide.u32 	%rd32, %r42, 4;
	add.s64 	%rd33, %rd1, %rd32;
	ld.global.f32 	%f42, [%rd33];
	fma.rn.f32 	%f43, %f41, %f42, %f67;
	cvt.u64.u32 	%rd34, %r3;
	cvt.u64.u32 	%rd35, %r62;
	add.s64 	%rd36, %rd35, %rd34;
	shl.b64 	%rd37, %rd36, 2;
	add.s64 	%rd38, %rd2, %rd37;
	ld.global.f32 	%f44, [%rd38+4];
	add.s32 	%r43, %r42, %r37;
	mul.wide.u32 	%rd39, %r43, 4;
	add.s64 	%rd40, %rd1, %rd39;
	ld.global.f32 	%f45, [%rd40];
	fma.rn.f32 	%f46, %f44, %f45, %f43;
	ld.global.f32 	%f47, [%rd38+8];
	add.s32 	%r44, %r43, %r37;
	mul.wide.u32 	%rd41, %r44, 4;
	add.s64 	%rd42, %rd1, %rd41;
	ld.global.f32 	%f48, [%rd42];
	fma.rn.f32 	%f49, %f47, %f48, %f46;
	ld.global.f32 	%f50, [%rd38+12];
	add.s32 	%r45, %r44, %r37;
	mul.wide.u32 	%rd43, %r45, 4;
	add.s64 	%rd44, %rd1, %rd43;
	ld.global.f32 	%f51, [%rd44];
	fma.rn.f32 	%f67, %f50, %f51, %f49;
	add.s32 	%r62, %r62, 4;
$L__BB0_7:
	setp.eq.s32 	%p6, %r32, 0;
	@%p6 bra 	$L__BB0_12;
	setp.eq.s32 	%p7, %r32, 1;
	@%p7 bra 	$L__BB0_10;
	add.s32 	%r46, %r62, %r3;
	mul.wide.u32 	%rd45, %r46, 4;
	add.s64 	%rd46, %rd2, %rd45;
	ld.global.f32 	%f53, [%rd46];
	mad.lo.s32 	%r47, %r62, %r37, %r1;
	mul.wide.u32 	%rd47, %r47, 4;
	add.s64 	%rd48, %rd1, %rd47;
	ld.global.f32 	%f54, [%rd48];
	fma.rn.f32 	%f55, %f53, %f54, %f67;
	cvt.u64.u32 	%rd49, %r3;
	cvt.u64.u32 	%rd50, %r62;
	add.s64 	%rd51, %rd50, %rd49;
	shl.b64 	%rd52, %rd51, 2;
	add.s64 	%rd53, %rd2, %rd52;
	ld.global.f32 	%f56, [%rd53+4];
	add.s32 	%r48, %r47, %r37;
	mul.wide.u32 	%rd54, %r48, 4;
	add.s64 	%rd55, %rd1, %rd54;
	ld.global.f32 	%f57, [%rd55];
	fma.rn.f32 	%f67, %f56, %f57, %f55;
	add.s32 	%r62, %r62, 2;
$L__BB0_10:
	and.b32  	%r49, %r37, 1;
	setp.eq.b32 	%p8, %r49, 1;
	not.pred 	%p9, %p8;
	@%p9 bra 	$L__BB0_12;
	add.s32 	%r50, %r62, %r3;
	mul.wide.u32 	%rd56, %r50, 4;
	add.s64 	%rd57, %rd2, %rd56;
	ld.global.f32 	%f58, [%rd57];
	mad.lo.s32 	%r51, %r62, %r37, %r1;
	mul.wide.u32 	%rd58, %r51, 4;
	add.s64 	%rd59, %rd1, %rd58;
	ld.global.f32 	%f59, [%rd59];
	fma.rn.f32 	%f67, %f58, %f59, %f67;
$L__BB0_12:
	cvta.to.global.u64 	%rd60, %rd9;
	mad.lo.s32 	%r52, %r37, %r2, %r1;
	mul.wide.s32 	%rd61, %r52, 4;
	add.s64 	%rd62, %rd60, %rd61;
	st.global.f32 	[%rd62], %f67;
	ret;

}


// ===== COMPILED SASS (sm_100) =====

	.target	sm_100

	.elftype	@"ET_EXEC"


//--------------------- .note.nv.tkinfo           --------------------------
	.section	.note.nv.tkinfo,"",@"SHT_NOTE"
	.sectionflags	@"SHF_NOTE_NV_TKINFO"
	.tkinfo
        /*0018*/ 	.word	0x00000002
        /*0030*/ 	.string	""
        /*0030*/ 	.string	"ptxas"
        /*0030*/ 	.string	"Cuda compilation tools, release 13.0, V13.0.88"
        /*0030*/ 	.string	"Build cuda_13.0.r13.0/compiler.36424714_0"
        /*0030*/ 	.string	"-arch sm_100 -m 64 "



//--------------------- .note.nv.cuinfo           --------------------------
	.section	.note.nv.cuinfo,"",@"SHT_NOTE"
	.sectionflags	@"SHF_NOTE_NV_CUINFO"
        /*0018*/ 	.short	0x0002
        /*001a*/ 	.short	0x0064
        /*001c*/ 	.short	0x0082
	.zero		2


//--------------------- .nv.info                  --------------------------
	.section	.nv.info,"",@"SHT_CUDA_INFO"
	.align	4


	//----- nvinfo : EIATTR_REGCOUNT
	.align		4
        /*0000*/ 	.byte	0x04, 0x2f
        /*0002*/ 	.short	(.L_1 - .L_0)
	.align		4
.L_0:
        /*0004*/ 	.word	index@(_Z15MatrixMulKernelPfS_S_i)
        /*0008*/ 	.word	0x00000020


	//----- nvinfo : EIATTR_FRAME_SIZE
	.align		4
.L_1:
        /*000c*/ 	.byte	0x04, 0x11
        /*000e*/ 	.short	(.L_3 - .L_2)
	.align		4
.L_2:
        /*0010*/ 	.word	index@(_Z15MatrixMulKernelPfS_S_i)
        /*0014*/ 	.word	0x00000000


	//----- nvinfo : EIATTR_MIN_STACK_SIZE
	.align		4
.L_3:
        /*0018*/ 	.byte	0x04, 0x12
        /*001a*/ 	.short	(.L_5 - .L_4)
	.align		4
.L_4:
        /*001c*/ 	.word	index@(_Z15MatrixMulKernelPfS_S_i)
        /*0020*/ 	.word	0x00000000
.L_5:


//--------------------- .nv.compat                --------------------------
	.section	.nv.compat,"",@"SHT_CUDA_COMPAT_INFO"
	.align	4
        /*0000*/ 	.byte	0x02, 0x09, 0x00, 0x00, 0x02, 0x02, 0x01, 0x00, 0x02, 0x05, 0x05, 0x00, 0x03, 0x07, 0x01, 0x01
        /*0010*/ 	.byte	0x02, 0x03, 0x00, 0x00, 0x02, 0x06, 0x01, 0x00, 0x04, 0x0b, 0x08, 0x00, 0x09, 0x00, 0x00, 0x00
        /*0020*/ 	.byte	0x00, 0x00, 0x00, 0x00


//--------------------- .nv.info._Z15MatrixMulKernelPfS_S_i --------------------------
	.section	.nv.info._Z15MatrixMulKernelPfS_S_i,"",@"SHT_CUDA_INFO"
	.sectionflags	@""
	.align	4


	//----- nvinfo : EIATTR_CUDA_API_VERSION
	.align		4
        /*0000*/ 	.byte	0x04, 0x37
        /*0002*/ 	.short	(.L_7 - .L_6)
.L_6:
        /*0004*/ 	.word	0x00000082


	//----- nvinfo : EIATTR_KPARAM_INFO
	.align		4
.L_7:
        /*0008*/ 	.byte	0x04, 0x17
        /*000a*/ 	.short	(.L_9 - .L_8)
.L_8:
        /*000c*/ 	.word	0x00000000
        /*0010*/ 	.short	0x0003
        /*0012*/ 	.short	0x0018
        /*0014*/ 	.byte	0x00, 0xf0, 0x11, 0x00


	//----- nvinfo : EIATTR_KPARAM_INFO
	.align		4
.L_9:
        /*0018*/ 	.byte	0x04, 0x17
        /*001a*/ 	.short	(.L_11 - .L_10)
.L_10:
        /*001c*/ 	.word	0x00000000
        /*0020*/ 	.short	0x0002
        /*0022*/ 	.short	0x0010
        /*0024*/ 	.byte	0x00, 0xf5, 0x21, 0x00


	//----- nvinfo : EIATTR_KPARAM_INFO
	.align		4
.L_11:
        /*0028*/ 	.byte	0x04, 0x17
        /*002a*/ 	.short	(.L_13 - .L_12)
.L_12:
        /*002c*/ 	.word	0x00000000
        /*0030*/ 	.short	0x0001
        /*0032*/ 	.short	0x0008
        /*0034*/ 	.byte	0x00, 0xf5, 0x21, 0x00


	//----- nvinfo : EIATTR_KPARAM_INFO
	.align		4
.L_13:
        /*0038*/ 	.byte	0x04, 0x17
        /*003a*/ 	.short	(.L_15 - .L_14)
.L_14:
        /*003c*/ 	.word	0x00000000
        /*0040*/ 	.short	0x0000
        /*0042*/ 	.short	0x0000
        /*0044*/ 	.byte	0x00, 0xf5, 0x21, 0x00


	//----- nvinfo : EIATTR_SPARSE_MMA_MASK
	.align		4
.L_15:
        /*0048*/ 	.byte	0x03, 0x50
        /*004a*/ 	.short	0x0000


	//----- nvinfo : EIATTR_MAXREG_COUNT
	.align		4
        /*004c*/ 	.byte	0x03, 0x1b
        /*004e*/ 	.short	0x00ff


	//----- nvinfo : EIATTR_MERCURY_ISA_VERSION
	.align		4
        /*0050*/ 	.byte	0x03, 0x5f
        /*0052*/ 	.short	0x0101


	//----- nvinfo : EIATTR_VRC_CTA_INIT_COUNT
	.align		4
        /*0054*/ 	.byte	0x02, 0x4a
	.zero		1
	.zero		1


	//----- nvinfo : EIATTR_EXIT_INSTR_OFFSETS
	.align		4
        /*0058*/ 	.byte	0x04, 0x1c
        /*005a*/ 	.short	(.L_17 - .L_16)


	//   ....[0]....
.L_16:
        /*005c*/ 	.word	0x00000960


	//----- nvinfo : EIATTR_CBANK_PARAM_SIZE
	.align		4
.L_17:
        /*0060*/ 	.byte	0x03, 0x19
        /*0062*/ 	.short	0x001c


	//----- nvinfo : EIATTR_PARAM_CBANK
	.align		4
        /*0064*/ 	.byte	0x04, 0x0a
        /*0066*/ 	.short	(.L_19 - .L_18)
	.align		4
.L_18:
        /*0068*/ 	.word	index@(.nv.constant0._Z15MatrixMulKernelPfS_S_i)
        /*006c*/ 	.short	0x0380
        /*006e*/ 	.short	0x001c


	//----- nvinfo : EIATTR_SW_WAR
	.align		4
.L_19:
        /*0070*/ 	.byte	0x04, 0x36
        /*0072*/ 	.short	(.L_21 - .L_20)
.L_20:
        /*0074*/ 	.word	0x00000008
.L_21:


//--------------------- .nv.callgraph             --------------------------
	.section	.nv.callgraph,"",@"SHT_CUDA_CALLGRAPH"
	.align	4
	.sectionentsize	8
	.align		4
        /*0000*/ 	.word	0x00000000
	.align		4
        /*0004*/ 	.word	0xffffffff
	.align		4
        /*0008*/ 	.word	0x00000000
	.align		4
        /*000c*/ 	.word	0xfffffffe
	.align		4
        /*0010*/ 	.word	0x00000000
	.align		4
        /*0014*/ 	.word	0xfffffffd
	.align		4
        /*0018*/ 	.word	0x00000000
	.align		4
        /*001c*/ 	.word	0xfffffffc


//--------------------- .text._Z15MatrixMulKernelPfS_S_i --------------------------
	.section	.text._Z15MatrixMulKernelPfS_S_i,"ax",@progbits
	.align	128
        .global         _Z15MatrixMulKernelPfS_S_i
        .type           _Z15MatrixMulKernelPfS_S_i,@function
        .size           _Z15MatrixMulKernelPfS_S_i,(.L_x_5 - _Z15MatrixMulKernelPfS_S_i)
        .other          _Z15MatrixMulKernelPfS_S_i,@"STO_CUDA_ENTRY STV_DEFAULT"
_Z15MatrixMulKernelPfS_S_i:
.text._Z15MatrixMulKernelPfS_S_i:
[----:B------:R-:W-:Y:S08]  /*0000*/  LDC R1, c[0x0][0x37c] ;  /* 0x0000df00ff017b82 */ /* 0x000ff00000000800 */
[----:B------:R-:W0:Y:S01]  /*0010*/  LDC R0, c[0x0][0x398] ;  /* 0x0000e600ff007b82 */ /* 0x000e220000000800 */
[----:B------:R-:W1:Y:S01]  /*0020*/  S2R R3, SR_TID.X ;  /* 0x0000000000037919 */ /* 0x000e620000002100 */
[----:B------:R-:W2:Y:S01]  /*0030*/  LDCU.64 UR4, c[0x0][0x358] ;  /* 0x00006b00ff0477ac */ /* 0x000ea20008000a00 */
[----:B------:R-:W-:Y:S01]  /*0040*/  HFMA2 R20, -RZ, RZ, 0, 0 ;  /* 0x00000000ff147431 */ /* 0x000fe200000001ff */
[----:B------:R-:W3:Y:S01]  /*0050*/  S2R R5, SR_TID.Y ;  /* 0x0000000000057919 */ /* 0x000ee20000002200 */
[----:B0-----:R-:W-:-:S13]  /*0060*/  ISETP.GE.AND P0, PT, R0, 0x1, PT ;  /* 0x000000010000780c */ /* 0x001fda0003f06270 */
[----:B-123--:R-:W-:Y:S05]  /*0070*/  @!P0 BRA `(.L_x_0) ;  /* 0x0000000800288947 */ /* 0x00efea0003800000 */
[C---:B------:R-:W-:Y:S01]  /*0080*/  ISETP.GE.U32.AND P1, PT, R0.reuse, 0x8, PT ;  /* 0x000000080000780c */ /* 0x040fe20003f26070 */
[----:B------:R-:W-:Y:S01]  /*0090*/  IMAD R6, R5, R0, RZ ;  /* 0x0000000005067224 */ /* 0x000fe200078e02ff */
[----:B------:R-:W-:Y:S02]  /*00a0*/  LOP3.LUT R4, R0, 0x7, RZ, 0xc0, !PT ;  /* 0x0000000700047812 */ /* 0x000fe400078ec0ff */
[----:B------:R-:W-:Y:S02]  /*00b0*/  MOV R20, RZ ;  /* 0x000000ff00147202 */ /* 0x000fe40000000f00 */
[----:B------:R-:W-:Y:S02]  /*00c0*/  ISETP.NE.AND P0, PT, R4, RZ, PT ;  /* 0x000000ff0400720c */ /* 0x000fe40003f05270 */
[----:B------:R-:W-:-:S05]  /*00d0*/  MOV R7, RZ ;  /* 0x000000ff00077202 */ /* 0x000fca0000000f00 */
[----:B------:R-:W-:Y:S06]  /*00e0*/  @!P1 BRA `(.L_x_1) ;  /* 0x0000000000fc9947 */ /* 0x000fec0003800000 */
[----:B------:R-:W0:Y:S01]  /*00f0*/  LDC.64 R8, c[0x0][0x380] ;  /* 0x0000e000ff087b82 */ /* 0x000e220000000a00 */
[C---:B------:R-:W-:Y:S01]  /*0100*/  LOP3.LUT R7, R0.reuse, 0x7ffffff8, RZ, 0xc0, !PT ;  /* 0x7ffffff800077812 */ /* 0x040fe200078ec0ff */
[C-C-:B------:R-:W-:Y:S01]  /*0110*/  IMAD R11, R0.reuse, 0x3, R3.reuse ;  /* 0x00000003000b7824 */ /* 0x140fe200078e0203 */
[----:B------:R-:W-:Y:S01]  /*0120*/  IADD3 R2, PT, PT, R3, R0, RZ ;  /* 0x0000000003027210 */ /* 0x000fe20007ffe0ff */
[C-C-:B------:R-:W-:Y:S01]  /*0130*/  IMAD R29, R0.reuse, 0x5, R3.reuse ;  /* 0x00000005001d7824 */ /* 0x140fe200078e0203 */
[C---:B------:R-:W-:Y:S01]  /*0140*/  SHF.L.U32 R10, R0.reuse, 0x3, RZ ;  /* 0x00000003000a7819 */ /* 0x040fe200000006ff */
[C-C-:B------:R-:W-:Y:S01]  /*0150*/  IMAD R26, R0.reuse, 0x6, R3.reuse ;  /* 0x00000006001a7824 */ /* 0x140fe200078e0203 */
[C---:B------:R-:W-:Y:S01]  /*0160*/  LEA R27, R0.reuse, R3, 0x2 ;  /* 0x00000003001b7211 */ /* 0x040fe200078e10ff */
[----:B------:R-:W1:Y:S01]  /*0170*/  LDC.64 R12, c[0x0][0x388] ;  /* 0x0000e200ff0c7b82 */ /* 0x000e620000000a00 */
[----:B------:R-:W-:Y:S01]  /*0180*/  IMAD R28, R0, 0x7, R3 ;  /* 0x00000007001c7824 */ /* 0x000fe200078e0203 */
[----:B------:R-:W-:Y:S01]  /*0190*/  MOV R20, RZ ;  /* 0x000000ff00147202 */ /* 0x000fe20000000f00 */
[----:B0-----:R-:W-:-:S03]  /*01a0*/  IMAD.WIDE.U32 R8, R6, 0x4, R8 ;  /* 0x0000000406087825 */ /* 0x001fc600078e0008 */
[----:B------:R-:W-:Y:S01]  /*01b0*/  IADD3 R19, P1, PT, R8, 0x10, RZ ;  /* 0x0000001008137810 */ /* 0x000fe20007f3e0ff */
[----:B------:R-:W-:Y:S02]  /*01c0*/  IMAD.MOV R8, RZ, RZ, -R7 ;  /* 0x000000ffff087224 */ /* 0x000fe400078e0a07 */
[----:B-1----:R-:W-:Y:S01]  /*01d0*/  IMAD.WIDE.U32 R16, R3, 0x4, R12 ;  /* 0x0000000403107825 */ /* 0x002fe200078e000c */
[----:B------:R-:W-:Y:S02]  /*01e0*/  IADD3.X R22, PT, PT, RZ, R9, RZ, P1, !PT ;  /* 0x00000009ff167210 */ /* 0x000fe40000ffe4ff */
[----:B------:R-:W-:-:S07]  /*01f0*/  LEA R9, R0, R3, 0x1 ;  /* 0x0000000300097211 */ /* 0x000fce00078e08ff */
.L_x_2:
[----:B------:R-:W-:Y:S02]  /*0200*/  MOV R14, R19 ;  /* 0x00000013000e7202 */ /* 0x000fe40000000f00 */
[----:B------:R-:W-:Y:S01]  /*0210*/  MOV R15, R22 ;  /* 0x00000016000f7202 */ /* 0x000fe20000000f00 */
[--C-:B------:R-:W-:Y:S01]  /*0220*/  IMAD.WIDE.U32 R18, R2, 0x4, R12.reuse ;  /* 0x0000000402127825 */ /* 0x100fe200078e000c */
[----:B------:R-:W2:Y:S04]  /*0230*/  LDG.E R22, desc[UR4][R16.64] ;  /* 0x0000000410167981 */ /* 0x000ea8000c1e1900 */
[----:B------:R-:W2:Y:S04]  /*0240*/  LDG.E R21, desc[UR4][R14.64+-0x10] ;  /* 0xfffff0040e157981 */ /* 0x000ea8000c1e1900 */
[----:B------:R-:W3:Y:S04]  /*0250*/  LDG.E R18, desc[UR4][R18.64] ;  /* 0x0000000412127981 */ /* 0x000ee8000c1e1900 */
[----:B------:R-:W3:Y:S01]  /*0260*/  LDG.E R23, desc[UR4][R14.64+-0xc] ;  /* 0xfffff4040e177981 */ /* 0x000ee2000c1e1900 */
[----:B------:R-:W-:-:S06]  /*0270*/  IMAD.WIDE.U32 R24, R9, 0x4, R12 ;  /* 0x0000000409187825 */ /* 0x000fcc00078e000c */
[----:B------:R-:W4:Y:S04]  /*0280*/  LDG.E R24, desc[UR4][R24.64] ;  /* 0x0000000418187981 */ /* 0x000f28000c1e1900 */
[----:B------:R-:W5:Y:S01]  /*0290*/  LDG.E R25, desc[UR4][R14.64+0x4] ;  /* 0x000004040e197981 */ /* 0x000f62000c1e1900 */
[----:B--2---:R-:W-:-:S03]  /*02a0*/  FFMA R20, R21, R22, R20 ;  /* 0x0000001615147223 */ /* 0x004fc60000000014 */
[----:B------:R-:W4:Y:S01]  /*02b0*/  LDG.E R21, desc[UR4][R14.64+-0x8] ;  /* 0xfffff8040e157981 */ /* 0x000f22000c1e1900 */
[----:B---3--:R-:W-:Y:S01]  /*02c0*/  FFMA R20, R23, R18, R20 ;  /* 0x0000001217147223 */ /* 0x008fe20000000014 */
[----:B------:R-:W-:-:S06]  /*02d0*/  IMAD.WIDE.U32 R22, R11, 0x4, R12 ;  /* 0x000000040b167825 */ /* 0x000fcc00078e000c */
[----:B------:R-:W2:Y:S04]  /*02e0*/  LDG.E R22, desc[UR4][R22.64] ;  /* 0x0000000416167981 */ /* 0x000ea8000c1e1900 */
[----:B------:R-:W2:Y:S01]  /*02f0*/  LDG.E R23, desc[UR4][R14.64+-0x4] ;  /* 0xfffffc040e177981 */ /* 0x000ea2000c1e1900 */
[----:B------:R-:W-:-:S06]  /*0300*/  IMAD.WIDE.U32 R18, R27, 0x4, R12 ;  /* 0x000000041b127825 */ /* 0x000fcc00078e000c */
[----:B------:R-:W3:Y:S04]  /*0310*/  LDG.E R18, desc[UR4][R18.64] ;  /* 0x0000000412127981 */ /* 0x000ee8000c1e1900 */
[----:B------:R-:W3:Y:S01]  /*0320*/  LDG.E R19, desc[UR4][R14.64] ;  /* 0x000000040e137981 */ /* 0x000ee2000c1e1900 */
[----:B----4-:R-:W-:-:S04]  /*0330*/  FFMA R20, R21, R24, R20 ;  /* 0x0000001815147223 */ /* 0x010fc80000000014 */
[----:B--2---:R-:W-:Y:S01]  /*0340*/  FFMA R22, R23, R22, R20 ;  /* 0x0000001617167223 */ /* 0x004fe20000000014 */
[----:B------:R-:W-:-:S06]  /*0350*/  IMAD.WIDE.U32 R20, R29, 0x4, R12 ;  /* 0x000000041d147825 */ /* 0x000fcc00078e000c */
[----:B------:R-:W5:Y:S01]  /*0360*/  LDG.E R20, desc[UR4][R20.64] ;  /* 0x0000000414147981 */ /* 0x000f62000c1e1900 */
[----:B---3--:R-:W-:Y:S01]  /*0370*/  FFMA R24, R19, R18, R22 ;  /* 0x0000001213187223 */ /* 0x008fe20000000016 */
[----:B------:R-:W-:Y:S02]  /*0380*/  IMAD.WIDE.U32 R22, R26, 0x4, R12 ;  /* 0x000000041a167825 */ /* 0x000fe400078e000c */
[----:B------:R-:W2:Y:S04]  /*0390*/  LDG.E R19, desc[UR4][R14.64+0x8] ;  /* 0x000008040e137981 */ /* 0x000ea8000c1e1900 */
[----:B------:R-:W3:Y:S04]  /*03a0*/  LDG.E R21, desc[UR4][R14.64+0xc] ;  /* 0x00000c040e157981 */ /* 0x000ee8000c1e1900 */
[----:B------:R-:W2:Y:S01]  /*03b0*/  LDG.E R22, desc[UR4][R22.64] ;  /* 0x0000000416167981 */ /* 0x000ea2000c1e1900 */
[----:B-----5:R-:W-:Y:S01]  /*03c0*/  FFMA R18, R25, R20, R24 ;  /* 0x0000001419127223 */ /* 0x020fe20000000018 */
[----:B------:R-:W-:-:S06]  /*03d0*/  IMAD.WIDE.U32 R24, R28, 0x4, R12 ;  /* 0x000000041c187825 */ /* 0x000fcc00078e000c */
[----:B------:R-:W3:Y:S01]  /*03e0*/  LDG.E R24, desc[UR4][R24.64] ;  /* 0x0000000418187981 */ /* 0x000ee2000c1e1900 */
[----:B------:R-:W-:Y:S01]  /*03f0*/  IADD3 R8, PT, PT, R8, 0x8, RZ ;  /* 0x0000000808087810 */ /* 0x000fe20007ffe0ff */
[----:B--2---:R-:W-:Y:S01]  /*0400*/  FFMA R18, R19, R22, R18 ;  /* 0x0000001613127223 */ /* 0x004fe20000000012 */
[----:B------:R-:W-:-:S04]  /*0410*/  IADD3 R19, P1, PT, R14, 0x20, RZ ;  /* 0x000000200e137810 */ /* 0x000fc80007f3e0ff */
[----:B------:R-:W-:Y:S02]  /*0420*/  IADD3.X R22, PT, PT, RZ, R15, RZ, P1, !PT ;  /* 0x0000000fff167210 */ /* 0x000fe40000ffe4ff */
[----:B------:R-:W-:Y:S01]  /*0430*/  ISETP.NE.AND P1, PT, R8, RZ, PT ;  /* 0x000000ff0800720c */ /* 0x000fe20003f25270 */
[C---:B------:R-:W-:Y:S01]  /*0440*/  IMAD.IADD R11, R10.reuse, 0x1, R11 ;  /* 0x000000010a0b7824 */ /* 0x040fe200078e020b */
[C---:B------:R-:W-:Y:S01]  /*0450*/  IADD3 R2, PT, PT, R10.reuse, R2, RZ ;  /* 0x000000020a027210 */ /* 0x040fe20007ffe0ff */
[C---:B------:R-:W-:Y:S01]  /*0460*/  IMAD.WIDE.U32 R16, R10.reuse, 0x4, R16 ;  /* 0x000000040a107825 */ /* 0x040fe200078e0010 */
[C---:B------:R-:W-:Y:S02]  /*0470*/  IADD3 R9, PT, PT, R10.reuse, R9, RZ ;  /* 0x000000090a097210 */ /* 0x040fe40007ffe0ff */
[C---:B------:R-:W-:Y:S02]  /*0480*/  IADD3 R27, PT, PT, R10.reuse, R27, RZ ;  /* 0x0000001b0a1b7210 */ /* 0x040fe40007ffe0ff */
[----:B------:R-:W-:-:S02]  /*0490*/  IADD3 R29, PT, PT, R10, R29, RZ ;  /* 0x0000001d0a1d7210 */ /* 0x000fc40007ffe0ff */
[C---:B------:R-:W-:Y:S02]  /*04a0*/  IADD3 R26, PT, PT, R10.reuse, R26, RZ ;  /* 0x0000001a0a1a7210 */ /* 0x040fe40007ffe0ff */
[----:B------:R-:W-:Y:S01]  /*04b0*/  IADD3 R28, PT, PT, R10, R28, RZ ;  /* 0x0000001c0a1c7210 */ /* 0x000fe20007ffe0ff */
[----:B---3--:R-:W-:Y:S01]  /*04c0*/  FFMA R20, R21, R24, R18 ;  /* 0x0000001815147223 */ /* 0x008fe20000000012 */
[----:B------:R-:W-:Y:S06]  /*04d0*/  @P1 BRA `(.L_x_2) ;  /* 0xfffffffc00481947 */ /* 0x000fec000383ffff */
.L_x_1:
[----:B------:R-:W-:Y:S05]  /*04e0*/  @!P0 BRA `(.L_x_0) ;  /* 0x00000004000c8947 */ /* 0x000fea0003800000 */
[----:B------:R-:W-:Y:S02]  /*04f0*/  ISETP.GE.U32.AND P1, PT, R4, 0x4, PT ;  /* 0x000000040400780c */ /* 0x000fe40003f26070 */
[----:B------:R-:W-:-:S04]  /*0500*/  LOP3.LUT R2, R0, 0x3, RZ, 0xc0, !PT ;  /* 0x0000000300027812 */ /* 0x000fc800078ec0ff */
[----:B------:R-:W-:-:S07]  /*0510*/  ISETP.NE.AND P0, PT, R2, RZ, PT ;  /* 0x000000ff0200720c */ /* 0x000fce0003f05270 */
[----:B------:R-:W-:Y:S06]  /*0520*/  @!P1 BRA `(.L_x_3) ;  /* 0x0000000000789947 */ /* 0x000fec0003800000 */
[----:B------:R-:W0:Y:S01]  /*0530*/  LDC.64 R16, c[0x0][0x380] ;  /* 0x0000e000ff107b82 */ /* 0x000e220000000a00 */
[----:B------:R-:W1:Y:S01]  /*0540*/  LDCU.64 UR6, c[0x0][0x380] ;  /* 0x00007000ff0677ac */ /* 0x000e620008000a00 */
[-C--:B------:R-:W-:Y:S01]  /*0550*/  IMAD R15, R7, R0.reuse, R3 ;  /* 0x00000000070f7224 */ /* 0x080fe200078e0203 */
[CC--:B------:R-:W-:Y:S02]  /*0560*/  IADD3 R11, PT, PT, R6.reuse, R7.reuse, RZ ;  /* 0x00000007060b7210 */ /* 0x0c0fe40007ffe0ff */
[----:B------:R-:W-:Y:S02]  /*0570*/  IADD3 R4, P1, PT, R6, R7, RZ ;  /* 0x0000000706047210 */ /* 0x000fe40007f3e0ff */
[----:B------:R-:W-:Y:S01]  /*0580*/  IADD3 R19, PT, PT, R15, R0, RZ ;  /* 0x000000000f137210 */ /* 0x000fe20007ffe0ff */
[----:B------:R-:W2:Y:S04]  /*0590*/  LDC.64 R8, c[0x0][0x388] ;  /* 0x0000e200ff087b82 */ /* 0x000ea80000000a00 */
[----:B------:R-:W-:-:S02]  /*05a0*/  IMAD.IADD R21, R19, 0x1, R0 ;  /* 0x0000000113157824 */ /* 0x000fc400078e0200 */
[----:B0-----:R-:W-:Y:S01]  /*05b0*/  IMAD.WIDE.U32 R16, R11, 0x4, R16 ;  /* 0x000000040b107825 */ /* 0x001fe200078e0010 */
[----:B------:R-:W-:Y:S02]  /*05c0*/  IADD3.X R11, PT, PT, RZ, RZ, RZ, P1, !PT ;  /* 0x000000ffff0b7210 */ /* 0x000fe40000ffe4ff */
[----:B-1----:R-:W-:-:S03]  /*05d0*/  LEA R10, P1, R4, UR6, 0x2 ;  /* 0x00000006040a7c11 */ /* 0x002fc6000f8210ff */
[----:B------:R-:W3:Y:S01]  /*05e0*/  LDG.E R17, desc[UR4][R16.64] ;  /* 0x0000000410117981 */ /* 0x000ee2000c1e1900 */
[----:B------:R-:W-:Y:S01]  /*05f0*/  LEA.HI.X R11, R4, UR7, R11, 0x2, P1 ;  /* 0x00000007040b7c11 */ /* 0x000fe200088f140b */
[----:B--2---:R-:W-:-:S04]  /*0600*/  IMAD.WIDE.U32 R14, R15, 0x4, R8 ;  /* 0x000000040f0e7825 */ /* 0x004fc800078e0008 */
[--C-:B------:R-:W-:Y:S01]  /*0610*/  IMAD.WIDE.U32 R12, R19, 0x4, R8.reuse ;  /* 0x00000004130c7825 */ /* 0x100fe200078e0008 */
[----:B------:R-:W2:Y:S03]  /*0620*/  LDG.E R4, desc[UR4][R10.64+0x4] ;  /* 0x000004040a047981 */ /* 0x000ea6000c1e1900 */
[C---:B------:R-:W-:Y:S01]  /*0630*/  IMAD.WIDE.U32 R18, R21.reuse, 0x4, R8 ;  /* 0x0000000415127825 */ /* 0x040fe200078e0008 */
[----:B------:R-:W3:Y:S01]  /*0640*/  LDG.E R14, desc[UR4][R14.64] ;  /* 0x000000040e0e7981 */ /* 0x000ee2000c1e1900 */
[----:B------:R-:W-:-:S03]  /*0650*/  IADD3 R21, PT, PT, R21, R0, RZ ;  /* 0x0000000015157210 */ /* 0x000fc60007ffe0ff */
[----:B------:R-:W2:Y:S02]  /*0660*/  LDG.E R12, desc[UR4][R12.64] ;  /* 0x000000040c0c7981 */ /* 0x000ea4000c1e1900 */
[----:B------:R-:W-:Y:S02]  /*0670*/  IMAD.WIDE.U32 R8, R21, 0x4, R8 ;  /* 0x0000000415087825 */ /* 0x000fe400078e0008 */
[----:B------:R-:W4:Y:S04]  /*0680*/  LDG.E R18, desc[UR4][R18.64] ;  /* 0x0000000412127981 */ /* 0x000f28000c1e1900 */
[----:B------:R-:W4:Y:S04]  /*0690*/  LDG.E R21, desc[UR4][R10.64+0x8] ;  /* 0x000008040a157981 */ /* 0x000f28000c1e1900 */
[----:B------:R-:W5:Y:S04]  /*06a0*/  LDG.E R23, desc[UR4][R10.64+0xc] ;  /* 0x00000c040a177981 */ /* 0x000f68000c1e1900 */
[----:B------:R-:W5:Y:S01]  /*06b0*/  LDG.E R8, desc[UR4][R8.64] ;  /* 0x0000000408087981 */ /* 0x000f62000c1e1900 */
[----:B------:R-:W-:Y:S01]  /*06c0*/  IADD3 R7, PT, PT, R7, 0x4, RZ ;  /* 0x0000000407077810 */ /* 0x000fe20007ffe0ff */
[----:B---3--:R-:W-:-:S04]  /*06d0*/  FFMA R17, R17, R14, R20 ;  /* 0x0000000e11117223 */ /* 0x008fc80000000014 */
[----:B--2---:R-:W-:-:S04]  /*06e0*/  FFMA R4, R4, R12, R17 ;  /* 0x0000000c04047223 */ /* 0x004fc80000000011 */
[----:B----4-:R-:W-:-:S04]  /*06f0*/  FFMA R4, R21, R18, R4 ;  /* 0x0000001215047223 */ /* 0x010fc80000000004 */
[----:B-----5:R-:W-:-:S07]  /*0700*/  FFMA R20, R23, R8, R4 ;  /* 0x0000000817147223 */ /* 0x020fce0000000004 */
.L_x_3:
[----:B------:R-:W-:Y:S05]  /*0710*/  @!P0 BRA `(.L_x_0) ;  /* 0x0000000000808947 */ /* 0x000fea0003800000 */
[----:B------:R-:W-:Y:S01]  /*0720*/  ISETP.NE.AND P1, PT, R2, 0x1, PT ;  /* 0x000000010200780c */ /* 0x000fe20003f25270 */
[----:B------:R-:W0:Y:S01]  /*0730*/  LDC.64 R18, c[0x0][0x380] ;  /* 0x0000e000ff127b82 */ /* 0x000e220000000a00 */
[----:B------:R-:W-:-:S04]  /*0740*/  LOP3.LUT R2, R0, 0x1, RZ, 0xc0, !PT ;  /* 0x0000000100027812 */ /* 0x000fc800078ec0ff */
[----:B------:R-:W-:-:S03]  /*0750*/  ISETP.NE.U32.AND P0, PT, R2, 0x1, PT ;  /* 0x000000010200780c */ /* 0x000fc60003f05070 */
[----:B------:R-:W1:Y:S04]  /*0760*/  LDC.64 R14, c[0x0][0x388] ;  /* 0x0000e200ff0e7b82 */ /* 0x000e680000000a00 */
[CC--:B------:R-:W-:Y:S01]  /*0770*/  @P1 IADD3 R17, PT, PT, R6.reuse, R7.reuse, RZ ;  /* 0x0000000706111210 */ /* 0x0c0fe20007ffe0ff */
[CC--:B------:R-:W-:Y:S01]  /*0780*/  @P1 IMAD R21, R7.reuse, R0.reuse, R3 ;  /* 0x0000000007151224 */ /* 0x0c0fe200078e0203 */
[----:B------:R-:W-:Y:S02]  /*0790*/  @P1 IADD3 R2, P2, PT, R6, R7, RZ ;  /* 0x0000000706021210 */ /* 0x000fe40007f5e0ff */
[----:B------:R-:W2:Y:S01]  /*07a0*/  @P1 LDC.64 R12, c[0x0][0x380] ;  /* 0x0000e000ff0c1b82 */ /* 0x000ea20000000a00 */
[----:B------:R-:W-:Y:S02]  /*07b0*/  @P1 IADD3 R7, PT, PT, R7, 0x2, RZ ;  /* 0x0000000207071810 */ /* 0x000fe40007ffe0ff */
[----:B------:R-:W-:-:S02]  /*07c0*/  @P1 IADD3 R23, PT, PT, R21, R0, RZ ;  /* 0x0000000015171210 */ /* 0x000fc40007ffe0ff */
[----:B------:R-:W-:-:S03]  /*07d0*/  @P1 IADD3.X R4, PT, PT, RZ, RZ, RZ, P2, !PT ;  /* 0x000000ffff041210 */ /* 0x000fc600017fe4ff */
[----:B------:R-:W3:Y:S01]  /*07e0*/  LDC.64 R8, c[0x0][0x380] ;  /* 0x0000e000ff087b82 */ /* 0x000ee20000000a00 */
[----:B0-----:R-:W-:-:S06]  /*07f0*/  @P1 IMAD.WIDE.U32 R18, R17, 0x4, R18 ;  /* 0x0000000411121825 */ /* 0x001fcc00078e0012 */
[----:B------:R-:W4:Y:S01]  /*0800*/  @P1 LDG.E R19, desc[UR4][R18.64] ;  /* 0x0000000412131981 */ /* 0x000f22000c1e1900 */
[----:B------:R-:W0:Y:S01]  /*0810*/  LDC.64 R10, c[0x0][0x388] ;  /* 0x0000e200ff0a7b82 */ /* 0x000e220000000a00 */
[----:B-1----:R-:W-:Y:S01]  /*0820*/  @P1 IMAD.WIDE.U32 R16, R21, 0x4, R14 ;  /* 0x0000000415101825 */ /* 0x002fe200078e000e */
[----:B------:R-:W-:-:S03]  /*0830*/  @!P0 IADD3 R21, PT, PT, R6, R7, RZ ;  /* 0x0000000706158210 */ /* 0x000fc60007ffe0ff */
[----:B------:R-:W-:Y:S02]  /*0840*/  @P1 IMAD.WIDE.U32 R14, R23, 0x4, R14 ;  /* 0x00000004170e1825 */ /* 0x000fe400078e000e */
[----:B------:R-:W4:Y:S01]  /*0850*/  @P1 LDG.E R16, desc[UR4][R16.64] ;  /* 0x0000000410101981 */ /* 0x000f22000c1e1900 */
[C---:B--2---:R-:W-:Y:S01]  /*0860*/  @P1 LEA R12, P2, R2.reuse, R12, 0x2 ;  /* 0x0000000c020c1211 */ /* 0x044fe200078410ff */
[----:B------:R-:W-:Y:S02]  /*0870*/  @!P0 IMAD R7, R7, R0, R3 ;  /* 0x0000000007078224 */ /* 0x000fe400078e0203 */
[----:B------:R-:W2:Y:S01]  /*0880*/  @P1 LDG.E R14, desc[UR4][R14.64] ;  /* 0x000000040e0e1981 */ /* 0x000ea2000c1e1900 */
[----:B------:R-:W-:Y:S01]  /*0890*/  @P1 LEA.HI.X R13, R2, R13, R4, 0x2, P2 ;  /* 0x0000000d020d1211 */ /* 0x000fe200010f1404 */
[----:B---3--:R-:W-:-:S04]  /*08a0*/  @!P0 IMAD.WIDE.U32 R8, R21, 0x4, R8 ;  /* 0x0000000415088825 */ /* 0x008fc800078e0008 */
[----:B------:R-:W2:Y:S04]  /*08b0*/  @P1 LDG.E R12, desc[UR4][R12.64+0x4] ;  /* 0x000004040c0c1981 */ /* 0x000ea8000c1e1900 */
[----:B------:R-:W3:Y:S01]  /*08c0*/  @!P0 LDG.E R9, desc[UR4][R8.64] ;  /* 0x0000000408098981 */ /* 0x000ee2000c1e1900 */
[----:B0-----:R-:W-:-:S06]  /*08d0*/  @!P0 IMAD.WIDE.U32 R10, R7, 0x4, R10 ;  /* 0x00000004070a8825 */ /* 0x001fcc00078e000a */
[----:B------:R-:W3:Y:S01]  /*08e0*/  @!P0 LDG.E R10, desc[UR4][R10.64] ;  /* 0x000000040a0a8981 */ /* 0x000ee2000c1e1900 */
[----:B----4-:R-:W-:-:S04]  /*08f0*/  @P1 FFMA R19, R19, R16, R20 ;  /* 0x0000001013131223 */ /* 0x010fc80000000014 */
[----:B--2---:R-:W-:-:S04]  /*0900*/  @P1 FFMA R20, R12, R14, R19 ;  /* 0x0000000e0c141223 */ /* 0x004fc80000000013 */
[----:B---3--:R-:W-:-:S07]  /*0910*/  @!P0 FFMA R20, R9, R10, R20 ;  /* 0x0000000a09148223 */ /* 0x008fce0000000014 */
.L_x_0:
[----:B------:R-:W0:Y:S01]  /*0920*/  LDC.64 R6, c[0x0][0x390] ;  /* 0x0000e400ff067b82 */ /* 0x000e220000000a00 */
[----:B------:R-:W-:-:S04]  /*0930*/  IMAD R3, R5, R0, R3 ;  /* 0x0000000005037224 */ /* 0x000fc800078e0203 */
[----:B0-----:R-:W-:-:S05]  /*0940*/  IMAD.WIDE R2, R3, 0x4, R6 ;  /* 0x0000000403027825 */ /* 0x001fca00078e0206 */
[----:B------:R-:W-:Y:S01]  /*0950*/  STG.E desc[UR4][R2.64], R20 ;  /* 0x0000001402007986 */ /* 0x000fe2000c101904 */
[----:B------:R-:W-:Y:S05]  /*0960*/  EXIT ;  /* 0x000000000000794d */ /* 0x000fea0003800000 */
.L_x_4:
[----:B------:R-:W-:-:S00]  /*0970*/  BRA `(.L_x_4) ;  /* 0xfffffffc00fc7947 */ /* 0x000fc0000383ffff */
[----:B------:R-:W-:-:S00]  /*0980*/  NOP ;  /* 0x0000000000007918 */ /* 0x000fc00000000000 */
[----:B------:R-:W-:-:S00]  /*0990*/  NOP ;  /* 0x0000000000007918 */ /* 0x000fc00000000000 */
[----:B------:R-:W-:-:S00]  /*09a0*/  NOP ;  /* 0x0000000000007918 */ /* 0x000fc00000000000 */
[----:B------:R-:W-:-:S00]  /*09b0*/  NOP ;  /* 0x0000000000007918 */ /* 0x000fc00000000000 */
[----:B------:R-:W-:-:S00]  /*09c0*/  NOP ;  /* 0x0000000000007918 */ /* 0x000fc00000000000 */
[----:B------:R-:W-:-:S00]  /*09d0*/  NOP ;  /* 0x0000000000007918 */ /* 0x000fc00000000000 */
[----:B------:R-:W-:-:S00]  /*09e0*/  NOP ;  /* 0x0000000000007918 */ /* 0x000fc00000000000 */
[----:B------:R-:W-:-:S00]  /*09f0*/  NOP ;  /* 0x0000000000007918 */ /* 0x000fc00000000000 */
.L_x_5:


//--------------------- .nv.shared.reserved.0     --------------------------
	.section	.nv.shared.reserved.0,"aw",@nobits
	.weak		__nv_reservedSMEM_offset_0_alias
	.size		__nv_reservedSMEM_offset_0_alias, 0, 64
	.other		__nv_reservedSMEM_offset_0_alias,@"STO_CUDA_RESERVED_SHARED STV_DEFAULT"
__nv_reservedSMEM_offset_0_alias:
	.zero		0
	.zero		64


//--------------------- .nv.constant0._Z15MatrixMulKernelPfS_S_i --------------------------
	.section	.nv.constant0._Z15MatrixMulKernelPfS_S_i,"a",@progbits
	.sectionflags	@""
	.align	4
.nv.constant0._Z15MatrixMulKernelPfS_S_i:
	.zero		924


//--------------------- SYMBOLS --------------------------

	.type		.nv.reservedSmem.offset0,@object
	.size		.nv.reservedSmem.offset0,0x4
